//
// Generated by NVIDIA NVVM Compiler
//
// Compiler Build ID: CL-36424714
// Cuda compilation tools, release 13.0, V13.0.88
// Based on NVVM 20.0.0
//

.version 9.0
.target sm_100
.address_size 64

	// .globl	_Z21resizeAndCenterKernelP6uchar3Pfiiiff

.visible .entry _Z21resizeAndCenterKernelP6uchar3Pfiiiff(
	.param .u64 .ptr .align 1 _Z21resizeAndCenterKernelP6uchar3Pfiiiff_param_0,
	.param .u64 .ptr .align 1 _Z21resizeAndCenterKernelP6uchar3Pfiiiff_param_1,
	.param .u32 _Z21resizeAndCenterKernelP6uchar3Pfiiiff_param_2,
	.param .u32 _Z21resizeAndCenterKernelP6uchar3Pfiiiff_param_3,
	.param .u32 _Z21resizeAndCenterKernelP6uchar3Pfiiiff_param_4,
	.param .f32 _Z21resizeAndCenterKernelP6uchar3Pfiiiff_param_5,
	.param .f32 _Z21resizeAndCenterKernelP6uchar3Pfiiiff_param_6
)
{
	.reg .pred 	%p<4>;
	.reg .b16 	%rs<4>;
	.reg .b32 	%r<24>;
	.reg .b32 	%f<13>;
	.reg .b64 	%rd<9>;

	ld.param.u64 	%rd1, [_Z21resizeAndCenterKernelP6uchar3Pfiiiff_param_0];
	ld.param.u64 	%rd2, [_Z21resizeAndCenterKernelP6uchar3Pfiiiff_param_1];
	ld.param.u32 	%r3, [_Z21resizeAndCenterKernelP6uchar3Pfiiiff_param_2];
	ld.param.u32 	%r4, [_Z21resizeAndCenterKernelP6uchar3Pfiiiff_param_4];
	ld.param.f32 	%f1, [_Z21resizeAndCenterKernelP6uchar3Pfiiiff_param_5];
	ld.param.f32 	%f2, [_Z21resizeAndCenterKernelP6uchar3Pfiiiff_param_6];
	mov.u32 	%r5, %ctaid.x;
	mov.u32 	%r6, %ntid.x;
	mov.u32 	%r7, %tid.x;
	mad.lo.s32 	%r1, %r5, %r6, %r7;
	mov.u32 	%r8, %ctaid.y;
	mov.u32 	%r9, %ntid.y;
	mov.u32 	%r10, %tid.y;
	mad.lo.s32 	%r11, %r8, %r9, %r10;
	setp.gt.s32 	%p1, %r1, 319;
	setp.gt.u32 	%p2, %r11, 319;
	or.pred  	%p3, %p1, %p2;
	@%p3 bra 	$L__BB0_2;
	cvta.to.global.u64 	%rd3, %rd1;
	cvta.to.global.u64 	%rd4, %rd2;
	cvt.rn.f32.s32 	%f3, %r1;
	mul.f32 	%f4, %f1, %f3;
	cvt.rmi.s32.f32 	%r12, %f4;
	sub.s32 	%r13, %r3, %r4;
	add.s32 	%r14, %r13, %r12;
	cvt.rn.f32.u32 	%f5, %r11;
	mul.f32 	%f6, %f2, %f5;
	cvt.rmi.s32.f32 	%r15, %f6;
	max.s32 	%r16, %r14, 0;
	add.s32 	%r17, %r3, -1;
	min.s32 	%r18, %r16, %r17;
	max.s32 	%r19, %r15, 0;
	add.s32 	%r20, %r4, -1;
	min.s32 	%r21, %r19, %r20;
	mad.lo.s32 	%r22, %r21, %r3, %r18;
	mul.wide.s32 	%rd5, %r22, 3;
	add.s64 	%rd6, %rd3, %rd5;
	ld.global.u8 	%rs1, [%rd6];
	ld.global.u8 	%rs2, [%rd6+1];
	ld.global.u8 	%rs3, [%rd6+2];
	cvt.rn.f32.u16 	%f7, %rs1;
	div.rn.f32 	%f8, %f7, 0f437F0000;
	mad.lo.s32 	%r23, %r11, 320, %r1;
	mul.wide.s32 	%rd7, %r23, 4;
	add.s64 	%rd8, %rd4, %rd7;
	st.global.f32 	[%rd8], %f8;
	cvt.rn.f32.u16 	%f9, %rs2;
	div.rn.f32 	%f10, %f9, 0f437F0000;
	st.global.f32 	[%rd8+409600], %f10;
	cvt.rn.f32.u16 	%f11, %rs3;
	div.rn.f32 	%f12, %f11, 0f437F0000;
	st.global.f32 	[%rd8+819200], %f12;
$L__BB0_2:
	ret;

}
	// .globl	_Z21drawBoundingBoxKernelP6uchar3iiiiiiS_
.visible .entry _Z21drawBoundingBoxKernelP6uchar3iiiiiiS_(
	.param .u64 .ptr .align 1 _Z21drawBoundingBoxKernelP6uchar3iiiiiiS__param_0,
	.param .u32 _Z21drawBoundingBoxKernelP6uchar3iiiiiiS__param_1,
	.param .u32 _Z21drawBoundingBoxKernelP6uchar3iiiiiiS__param_2,
	.param .u32 _Z21drawBoundingBoxKernelP6uchar3iiiiiiS__param_3,
	.param .u32 _Z21drawBoundingBoxKernelP6uchar3iiiiiiS__param_4,
	.param .u32 _Z21drawBoundingBoxKernelP6uchar3iiiiiiS__param_5,
	.param .u32 _Z21drawBoundingBoxKernelP6uchar3iiiiiiS__param_6,
	.param .align 1 .b8 _Z21drawBoundingBoxKernelP6uchar3iiiiiiS__param_7[3]
)
{
	.reg .pred 	%p<10>;
	.reg .b16 	%rs<10>;
	.reg .b32 	%r<23>;
	.reg .b32 	%f<13>;
	.reg .b64 	%rd<5>;

	ld.param.u64 	%rd1, [_Z21drawBoundingBoxKernelP6uchar3iiiiiiS__param_0];
	ld.param.u32 	%r3, [_Z21drawBoundingBoxKernelP6uchar3iiiiiiS__param_1];
	ld.param.u32 	%r8, [_Z21drawBoundingBoxKernelP6uchar3iiiiiiS__param_2];
	ld.param.u32 	%r4, [_Z21drawBoundingBoxKernelP6uchar3iiiiiiS__param_3];
	ld.param.u32 	%r5, [_Z21drawBoundingBoxKernelP6uchar3iiiiiiS__param_4];
	ld.param.u32 	%r6, [_Z21drawBoundingBoxKernelP6uchar3iiiiiiS__param_5];
	ld.param.u32 	%r7, [_Z21drawBoundingBoxKernelP6uchar3iiiiiiS__param_6];
	ld.param.u8 	%rs3, [_Z21drawBoundingBoxKernelP6uchar3iiiiiiS__param_7+2];
	ld.param.u8 	%rs2, [_Z21drawBoundingBoxKernelP6uchar3iiiiiiS__param_7+1];
	ld.param.u8 	%rs1, [_Z21drawBoundingBoxKernelP6uchar3iiiiiiS__param_7];
	mov.u32 	%r10, %ctaid.x;
	mov.u32 	%r11, %ntid.x;
	mov.u32 	%r12, %tid.x;
	mad.lo.s32 	%r1, %r10, %r11, %r12;
	mov.u32 	%r13, %ctaid.y;
	mov.u32 	%r14, %ntid.y;
	mov.u32 	%r15, %tid.y;
	mad.lo.s32 	%r16, %r13, %r14, %r15;
	setp.ge.s32 	%p1, %r1, %r3;
	setp.ge.s32 	%p2, %r16, %r8;
	or.pred  	%p3, %p1, %p2;
	@%p3 bra 	$L__BB1_4;
	setp.le.s32 	%p4, %r1, %r4;
	add.s32 	%r17, %r6, %r4;
	setp.ge.s32 	%p5, %r1, %r17;
	or.pred  	%p6, %p4, %p5;
	@%p6 bra 	$L__BB1_4;
	setp.le.s32 	%p7, %r16, %r5;
	add.s32 	%r18, %r7, %r5;
	setp.ge.s32 	%p8, %r16, %r18;
	or.pred  	%p9, %p7, %p8;
	@%p9 bra 	$L__BB1_4;
	mad.lo.s32 	%r19, %r3, %r16, %r1;
	cvta.to.global.u64 	%rd2, %rd1;
	mul.wide.s32 	%rd3, %r19, 3;
	add.s64 	%rd4, %rd2, %rd3;
	ld.global.u8 	%rs4, [%rd4];
	cvt.rn.f32.u16 	%f1, %rs4;
	mul.f32 	%f2, %f1, 0f3F000000;
	cvt.rn.f32.u16 	%f3, %rs1;
	fma.rn.f32 	%f4, %f3, 0f3F000000, %f2;
	cvt.rzi.u32.f32 	%r20, %f4;
	st.global.u8 	[%rd4], %r20;
	ld.global.u8 	%rs8, [%rd4+1];
	cvt.rn.f32.u16 	%f5, %rs8;
	mul.f32 	%f6, %f5, 0f3F000000;
	cvt.rn.f32.u16 	%f7, %rs2;
	fma.rn.f32 	%f8, %f7, 0f3F000000, %f6;
	cvt.rzi.u32.f32 	%r21, %f8;
	st.global.u8 	[%rd4+1], %r21;
	ld.global.u8 	%rs9, [%rd4+2];
	cvt.rn.f32.u16 	%f9, %rs9;
	mul.f32 	%f10, %f9, 0f3F000000;
	cvt.rn.f32.u16 	%f11, %rs3;
	fma.rn.f32 	%f12, %f11, 0f3F000000, %f10;
	cvt.rzi.u32.f32 	%r22, %f12;
	st.global.u8 	[%rd4+2], %r22;
$L__BB1_4:
	ret;

}
	// .globl	_Z19getROIOfImageKernelP6uchar3S0_iiii
.visible .entry _Z19getROIOfImageKernelP6uchar3S0_iiii(
	.param .u64 .ptr .align 1 _Z19getROIOfImageKernelP6uchar3S0_iiii_param_0,
	.param .u64 .ptr .align 1 _Z19getROIOfImageKernelP6uchar3S0_iiii_param_1,
	.param .u32 _Z19getROIOfImageKernelP6uchar3S0_iiii_param_2,
	.param .u32 _Z19getROIOfImageKernelP6uchar3S0_iiii_param_3,
	.param .u32 _Z19getROIOfImageKernelP6uchar3S0_iiii_param_4,
	.param .u32 _Z19getROIOfImageKernelP6uchar3S0_iiii_param_5
)
{
	.reg .pred 	%p<4>;
	.reg .b16 	%rs<4>;
	.reg .b32 	%r<26>;
	.reg .b32 	%f<3>;
	.reg .b64 	%rd<9>;

	ld.param.u64 	%rd1, [_Z19getROIOfImageKernelP6uchar3S0_iiii_param_0];
	ld.param.u64 	%rd2, [_Z19getROIOfImageKernelP6uchar3S0_iiii_param_1];
	ld.param.u32 	%r3, [_Z19getROIOfImageKernelP6uchar3S0_iiii_param_2];
	ld.param.u32 	%r4, [_Z19getROIOfImageKernelP6uchar3S0_iiii_param_4];
	ld.param.u32 	%r5, [_Z19getROIOfImageKernelP6uchar3S0_iiii_param_5];
	mov.u32 	%r7, %ctaid.x;
	mov.u32 	%r8, %ntid.x;
	mov.u32 	%r9, %tid.x;
	mad.lo.s32 	%r1, %r7, %r8, %r9;
	mov.u32 	%r10, %ctaid.y;
	mov.u32 	%r11, %ntid.y;
	mov.u32 	%r12, %tid.y;
	mad.lo.s32 	%r13, %r10, %r11, %r12;
	setp.ge.s32 	%p1, %r1, %r4;
	setp.ge.s32 	%p2, %r13, %r5;
	or.pred  	%p3, %p1, %p2;
	@%p3 bra 	$L__BB2_2;
	cvta.to.global.u64 	%rd3, %rd1;
	cvta.to.global.u64 	%rd4, %rd2;
	add.s32 	%r14, %r3, %r1;
	sub.s32 	%r15, %r14, %r4;
	cvt.rn.f32.s32 	%f1, %r15;
	cvt.rmi.s32.f32 	%r16, %f1;
	cvt.rn.f32.u32 	%f2, %r13;
	cvt.rmi.s32.f32 	%r17, %f2;
	max.s32 	%r18, %r16, 0;
	add.s32 	%r19, %r3, -1;
	min.s32 	%r20, %r18, %r19;
	max.s32 	%r21, %r17, 0;
	add.s32 	%r22, %r4, -1;
	min.s32 	%r23, %r21, %r22;
	mad.lo.s32 	%r24, %r23, %r3, %r20;
	mul.wide.s32 	%rd5, %r24, 3;
	add.s64 	%rd6, %rd3, %rd5;
	ld.global.u8 	%rs1, [%rd6];
	ld.global.u8 	%rs2, [%rd6+1];
	ld.global.u8 	%rs3, [%rd6+2];
	mad.lo.s32 	%r25, %r4, %r13, %r1;
	mul.wide.s32 	%rd7, %r25, 3;
	add.s64 	%rd8, %rd4, %rd7;
	st.global.u8 	[%rd8], %rs1;
	st.global.u8 	[%rd8+1], %rs2;
	st.global.u8 	[%rd8+2], %rs3;
$L__BB2_2:
	ret;

}


// ===== COMPILED SASS (sm_100) =====

	.target	sm_100

	.elftype	@"ET_EXEC"


//--------------------- .note.nv.tkinfo           --------------------------
	.section	.note.nv.tkinfo,"",@"SHT_NOTE"
	.sectionflags	@"SHF_NOTE_NV_TKINFO"
	.tkinfo
        /*0018*/ 	.word	0x00000002
        /*0030*/ 	.string	""
        /*0030*/ 	.string	"ptxas"
        /*0030*/ 	.string	"Cuda compilation tools, release 13.0, V13.0.88"
        /*0030*/ 	.string	"Build cuda_13.0.r13.0/compiler.36424714_0"
        /*0030*/ 	.string	"-arch sm_100 -m 64 "



//--------------------- .note.nv.cuinfo           --------------------------
	.section	.note.nv.cuinfo,"",@"SHT_NOTE"
	.sectionflags	@"SHF_NOTE_NV_CUINFO"
        /*0018*/ 	.short	0x0002
        /*001a*/ 	.short	0x0064
        /*001c*/ 	.short	0x0082
	.zero		2


//--------------------- .nv.info                  --------------------------
	.section	.nv.info,"",@"SHT_CUDA_INFO"
	.align	4


	//----- nvinfo : EIATTR_REGCOUNT
	.align		4
        /*0000*/ 	.byte	0x04, 0x2f
        /*0002*/ 	.short	(.L_1 - .L_0)
	.align		4
.L_0:
        /*0004*/ 	.word	index@(_Z21resizeAndCenterKernelP6uchar3Pfiiiff)
        /*0008*/ 	.word	0x00000014


	//----- nvinfo : EIATTR_FRAME_SIZE
	.align		4
.L_1:
        /*000c*/ 	.byte	0x04, 0x11
        /*000e*/ 	.short	(.L_3 - .L_2)
	.align		4
.L_2:
        /*0010*/ 	.word	index@($__internal_0_$__cuda_sm3x_div_rn_noftz_f32_slowpath)
        /*0014*/ 	.word	0x00000000


	//----- nvinfo : EIATTR_FRAME_SIZE
	.align		4
.L_3:
        /*0018*/ 	.byte	0x04, 0x11
        /*001a*/ 	.short	(.L_5 - .L_4)
	.align		4
.L_4:
        /*001c*/ 	.word	index@(_Z21resizeAndCenterKernelP6uchar3Pfiiiff)
        /*0020*/ 	.word	0x00000000


	//----- nvinfo : EIATTR_REGCOUNT
	.align		4
.L_5:
        /*0024*/ 	.byte	0x04, 0x2f
        /*0026*/ 	.short	(.L_7 - .L_6)
	.align		4
.L_6:
        /*0028*/ 	.word	index@(_Z21drawBoundingBoxKernelP6uchar3iiiiiiS_)
        /*002c*/ 	.word	0x0000000c


	//----- nvinfo : EIATTR_FRAME_SIZE
	.align		4
.L_7:
        /*0030*/ 	.byte	0x04, 0x11
        /*0032*/ 	.short	(.L_9 - .L_8)
	.align		4
.L_8:
        /*0034*/ 	.word	index@(_Z21drawBoundingBoxKernelP6uchar3iiiiiiS_)
        /*0038*/ 	.word	0x00000000


	//----- nvinfo : EIATTR_REGCOUNT
	.align		4
.L_9:
        /*003c*/ 	.byte	0x04, 0x2f
        /*003e*/ 	.short	(.L_11 - .L_10)
	.align		4
.L_10:
        /*0040*/ 	.word	index@(_Z19getROIOfImageKernelP6uchar3S0_iiii)
        /*0044*/ 	.word	0x00000012


	//----- nvinfo : EIATTR_FRAME_SIZE
	.align		4
.L_11:
        /*0048*/ 	.byte	0x04, 0x11
        /*004a*/ 	.short	(.L_13 - .L_12)
	.align		4
.L_12:
        /*004c*/ 	.word	index@(_Z19getROIOfImageKernelP6uchar3S0_iiii)
        /*0050*/ 	.word	0x00000000


	//----- nvinfo : EIATTR_MIN_STACK_SIZE
	.align		4
.L_13:
        /*0054*/ 	.byte	0x04, 0x12
        /*0056*/ 	.short	(.L_15 - .L_14)
	.align		4
.L_14:
        /*0058*/ 	.word	index@(_Z19getROIOfImageKernelP6uchar3S0_iiii)
        /*005c*/ 	.word	0x00000000


	//----- nvinfo : EIATTR_MIN_STACK_SIZE
	.align		4
.L_15:
        /*0060*/ 	.byte	0x04, 0x12
        /*0062*/ 	.short	(.L_17 - .L_16)
	.align		4
.L_16:
        /*0064*/ 	.word	index@(_Z21drawBoundingBoxKernelP6uchar3iiiiiiS_)
        /*0068*/ 	.word	0x00000000


	//----- nvinfo : EIATTR_MIN_STACK_SIZE
	.align		4
.L_17:
        /*006c*/ 	.byte	0x04, 0x12
        /*006e*/ 	.short	(.L_19 - .L_18)
	.align		4
.L_18:
        /*0070*/ 	.word	index@(_Z21resizeAndCenterKernelP6uchar3Pfiiiff)
        /*0074*/ 	.word	0x00000000
.L_19:


//--------------------- .nv.compat                --------------------------
	.section	.nv.compat,"",@"SHT_CUDA_COMPAT_INFO"
	.align	4
        /*0000*/ 	.byte	0x02, 0x09, 0x00, 0x00, 0x02, 0x02, 0x01, 0x00, 0x02, 0x05, 0x05, 0x00, 0x03, 0x07, 0x01, 0x01
        /*0010*/ 	.byte	0x02, 0x03, 0x00, 0x00, 0x02, 0x06, 0x01, 0x00, 0x04, 0x0b, 0x08, 0x00, 0x01, 0x00, 0x00, 0x00
        /*0020*/ 	.byte	0x00, 0x00, 0x00, 0x00


//--------------------- .nv.info._Z19getROIOfImageKernelP6uchar3S0_iiii --------------------------
	.section	.nv.info._Z19getROIOfImageKernelP6uchar3S0_iiii,"",@"SHT_CUDA_INFO"
	.sectionflags	@""
	.align	4


	//----- nvinfo : EIATTR_CUDA_API_VERSION
	.align		4
        /*0000*/ 	.byte	0x04, 0x37
        /*0002*/ 	.short	(.L_21 - .L_20)
.L_20:
        /*0004*/ 	.word	0x00000082


	//----- nvinfo : EIATTR_KPARAM_INFO
	.align		4
.L_21:
        /*0008*/ 	.byte	0x04, 0x17
        /*000a*/ 	.short	(.L_23 - .L_22)
.L_22:
        /*000c*/ 	.word	0x00000000
        /*0010*/ 	.short	0x0005
        /*0012*/ 	.short	0x001c
        /*0014*/ 	.byte	0x00, 0xf0, 0x11, 0x00


	//----- nvinfo : EIATTR_KPARAM_INFO
	.align		4
.L_23:
        /*0018*/ 	.byte	0x04, 0x17
        /*001a*/ 	.short	(.L_25 - .L_24)
.L_24:
        /*001c*/ 	.word	0x00000000
        /*0020*/ 	.short	0x0004
        /*0022*/ 	.short	0x0018
        /*0024*/ 	.byte	0x00, 0xf0, 0x11, 0x00


	//----- nvinfo : EIATTR_KPARAM_INFO
	.align		4
.L_25:
        /*0028*/ 	.byte	0x04, 0x17
        /*002a*/ 	.short	(.L_27 - .L_26)
.L_26:
        /*002c*/ 	.word	0x00000000
        /*0030*/ 	.short	0x0003
        /*0032*/ 	.short	0x0014
        /*0034*/ 	.byte	0x00, 0xf0, 0x11, 0x00


	//----- nvinfo : EIATTR_KPARAM_INFO
	.align		4
.L_27:
        /*0038*/ 	.byte	0x04, 0x17
        /*003a*/ 	.short	(.L_29 - .L_28)
.L_28:
        /*003c*/ 	.word	0x00000000
        /*0040*/ 	.short	0x0002
        /*0042*/ 	.short	0x0010
        /*0044*/ 	.byte	0x00, 0xf0, 0x11, 0x00


	//----- nvinfo : EIATTR_KPARAM_INFO
	.align		4
.L_29:
        /*0048*/ 	.byte	0x04, 0x17
        /*004a*/ 	.short	(.L_31 - .L_30)
.L_30:
        /*004c*/ 	.word	0x00000000
        /*0050*/ 	.short	0x0001
        /*0052*/ 	.short	0x0008
        /*0054*/ 	.byte	0x00, 0xf5, 0x21, 0x00


	//----- nvinfo : EIATTR_KPARAM_INFO
	.align		4
.L_31:
        /*0058*/ 	.byte	0x04, 0x17
        /*005a*/ 	.short	(.L_33 - .L_32)
.L_32:
        /*005c*/ 	.word	0x00000000
        /*0060*/ 	.short	0x0000
        /*0062*/ 	.short	0x0000
        /*0064*/ 	.byte	0x00, 0xf5, 0x21, 0x00


	//----- nvinfo : EIATTR_SPARSE_MMA_MASK
	.align		4
.L_33:
        /*0068*/ 	.byte	0x03, 0x50
        /*006a*/ 	.short	0x0000


	//----- nvinfo : EIATTR_MAXREG_COUNT
	.align		4
        /*006c*/ 	.byte	0x03, 0x1b
        /*006e*/ 	.short	0x00ff


	//----- nvinfo : EIATTR_MERCURY_ISA_VERSION
	.align		4
        /*0070*/ 	.byte	0x03, 0x5f
        /*0072*/ 	.short	0x0101


	//----- nvinfo : EIATTR_VRC_CTA_INIT_COUNT
	.align		4
        /*0074*/ 	.byte	0x02, 0x4a
	.zero		1
	.zero		1


	//----- nvinfo : EIATTR_EXIT_INSTR_OFFSETS
	.align		4
        /*0078*/ 	.byte	0x04, 0x1c
        /*007a*/ 	.short	(.L_35 - .L_34)


	//   ....[0]....
.L_34:
        /*007c*/ 	.word	0x000000c0


	//   ....[1]....
        /*0080*/ 	.word	0x00000240


	//----- nvinfo : EIATTR_CBANK_PARAM_SIZE
	.align		4
.L_35:
        /*0084*/ 	.byte	0x03, 0x19
        /*0086*/ 	.short	0x0020


	//----- nvinfo : EIATTR_PARAM_CBANK
	.align		4
        /*0088*/ 	.byte	0x04, 0x0a
        /*008a*/ 	.short	(.L_37 - .L_36)
	.align		4
.L_36:
        /*008c*/ 	.word	index@(.nv.constant0._Z19getROIOfImageKernelP6uchar3S0_iiii)
        /*0090*/ 	.short	0x0380
        /*0092*/ 	.short	0x0020


	//----- nvinfo : EIATTR_SW_WAR
	.align		4
.L_37:
        /*0094*/ 	.byte	0x04, 0x36
        /*0096*/ 	.short	(.L_39 - .L_38)
.L_38:
        /*0098*/ 	.word	0x00000008
.L_39:


//--------------------- .nv.info._Z21drawBoundingBoxKernelP6uchar3iiiiiiS_ --------------------------
	.section	.nv.info._Z21drawBoundingBoxKernelP6uchar3iiiiiiS_,"",@"SHT_CUDA_INFO"
	.sectionflags	@""
	.align	4


	//----- nvinfo : EIATTR_CUDA_API_VERSION
	.align		4
        /*0000*/ 	.byte	0x04, 0x37
        /*0002*/ 	.short	(.L_41 - .L_40)
.L_40:
        /*0004*/ 	.word	0x00000082


	//----- nvinfo : EIATTR_KPARAM_INFO
	.align		4
.L_41:
        /*0008*/ 	.byte	0x04, 0x17
        /*000a*/ 	.short	(.L_43 - .L_42)
.L_42:
        /*000c*/ 	.word	0x00000000
        /*0010*/ 	.short	0x0007
        /*0012*/ 	.short	0x0020
        /*0014*/ 	.byte	0x00, 0xf0, 0x0d, 0x00


	//----- nvinfo : EIATTR_KPARAM_INFO
	.align		4
.L_43:
        /*0018*/ 	.byte	0x04, 0x17
        /*001a*/ 	.short	(.L_45 - .L_44)
.L_44:
        /*001c*/ 	.word	0x00000000
        /*0020*/ 	.short	0x0006
        /*0022*/ 	.short	0x001c
        /*0024*/ 	.byte	0x00, 0xf0, 0x11, 0x00


	//----- nvinfo : EIATTR_KPARAM_INFO
	.align		4
.L_45:
        /*0028*/ 	.byte	0x04, 0x17
        /*002a*/ 	.short	(.L_47 - .L_46)
.L_46:
        /*002c*/ 	.word	0x00000000
        /*0030*/ 	.short	0x0005
        /*0032*/ 	.short	0x0018
        /*0034*/ 	.byte	0x00, 0xf0, 0x11, 0x00


	//----- nvinfo : EIATTR_KPARAM_INFO
	.align		4
.L_47:
        /*0038*/ 	.byte	0x04, 0x17
        /*003a*/ 	.short	(.L_49 - .L_48)
.L_48:
        /*003c*/ 	.word	0x00000000
        /*0040*/ 	.short	0x0004
        /*0042*/ 	.short	0x0014
        /*0044*/ 	.byte	0x00, 0xf0, 0x11, 0x00


	//----- nvinfo : EIATTR_KPARAM_INFO
	.align		4
.L_49:
        /*0048*/ 	.byte	0x04, 0x17
        /*004a*/ 	.short	(.L_51 - .L_50)
.L_50:
        /*004c*/ 	.word	0x00000000
        /*0050*/ 	.short	0x0003
        /*0052*/ 	.short	0x0010
        /*0054*/ 	.byte	0x00, 0xf0, 0x11, 0x00


	//----- nvinfo : EIATTR_KPARAM_INFO
	.align		4
.L_51:
        /*0058*/ 	.byte	0x04, 0x17
        /*005a*/ 	.short	(.L_53 - .L_52)
.L_52:
        /*005c*/ 	.word	0x00000000
        /*0060*/ 	.short	0x0002
        /*0062*/ 	.short	0x000c
        /*0064*/ 	.byte	0x00, 0xf0, 0x11, 0x00


	//----- nvinfo : EIATTR_KPARAM_INFO
	.align		4
.L_53:
        /*0068*/ 	.byte	0x04, 0x17
        /*006a*/ 	.short	(.L_55 - .L_54)
.L_54:
        /*006c*/ 	.word	0x00000000
        /*0070*/ 	.short	0x0001
        /*0072*/ 	.short	0x0008
        /*0074*/ 	.byte	0x00, 0xf0, 0x11, 0x00


	//----- nvinfo : EIATTR_KPARAM_INFO
	.align		4
.L_55:
        /*0078*/ 	.byte	0x04, 0x17
        /*007a*/ 	.short	(.L_57 - .L_56)
.L_56:
        /*007c*/ 	.word	0x00000000
        /*0080*/ 	.short	0x0000
        /*0082*/ 	.short	0x0000
        /*0084*/ 	.byte	0x00, 0xf5, 0x21, 0x00


	//----- nvinfo : EIATTR_SPARSE_MMA_MASK
	.align		4
.L_57:
        /*0088*/ 	.byte	0x03, 0x50
        /*008a*/ 	.short	0x0000


	//----- nvinfo : EIATTR_MAXREG_COUNT
	.align		4
        /*008c*/ 	.byte	0x03, 0x1b
        /*008e*/ 	.short	0x00ff


	//----- nvinfo : EIATTR_MERCURY_ISA_VERSION
	.align		4
        /*0090*/ 	.byte	0x03, 0x5f
        /*0092*/ 	.short	0x0101


	//----- nvinfo : EIATTR_VRC_CTA_INIT_COUNT
	.align		4
        /*0094*/ 	.byte	0x02, 0x4a
	.zero		1
	.zero		1


	//----- nvinfo : EIATTR_EXIT_INSTR_OFFSETS
	.align		4
        /*0098*/ 	.byte	0x04, 0x1c
        /*009a*/ 	.short	(.L_59 - .L_58)


	//   ....[0]....
.L_58:
        /*009c*/ 	.word	0x000000c0


	//   ....[1]....
        /*00a0*/ 	.word	0x00000120


	//   ....[2]....
        /*00a4*/ 	.word	0x00000180


	//   ....[3]....
        /*00a8*/ 	.word	0x00000350


	//----- nvinfo : EIATTR_CBANK_PARAM_SIZE
	.align		4
.L_59:
        /*00ac*/ 	.byte	0x03, 0x19
        /*00ae*/ 	.short	0x0023


	//----- nvinfo : EIATTR_PARAM_CBANK
	.align		4
        /*00b0*/ 	.byte	0x04, 0x0a
        /*00b2*/ 	.short	(.L_61 - .L_60)
	.align		4
.L_60:
        /*00b4*/ 	.word	index@(.nv.constant0._Z21drawBoundingBoxKernelP6uchar3iiiiiiS_)
        /*00b8*/ 	.short	0x0380
        /*00ba*/ 	.short	0x0023


	//----- nvinfo : EIATTR_SW_WAR
	.align		4
.L_61:
        /*00bc*/ 	.byte	0x04, 0x36
        /*00be*/ 	.short	(.L_63 - .L_62)
.L_62:
        /*00c0*/ 	.word	0x00000008
.L_63:


//--------------------- .nv.info._Z21resizeAndCenterKernelP6uchar3Pfiiiff --------------------------
	.section	.nv.info._Z21resizeAndCenterKernelP6uchar3Pfiiiff,"",@"SHT_CUDA_INFO"
	.sectionflags	@""
	.align	4


	//----- nvinfo : EIATTR_CUDA_API_VERSION
	.align		4
        /*0000*/ 	.byte	0x04, 0x37
        /*0002*/ 	.short	(.L_65 - .L_64)
.L_64:
        /*0004*/ 	.word	0x00000082


	//----- nvinfo : EIATTR_KPARAM_INFO
	.align		4
.L_65:
        /*0008*/ 	.byte	0x04, 0x17
        /*000a*/ 	.short	(.L_67 - .L_66)
.L_66:
        /*000c*/ 	.word	0x00000000
        /*0010*/ 	.short	0x0006
        /*0012*/ 	.short	0x0020
        /*0014*/ 	.byte	0x00, 0xf0, 0x11, 0x00


	//----- nvinfo : EIATTR_KPARAM_INFO
	.align		4
.L_67:
        /*0018*/ 	.byte	0x04, 0x17
        /*001a*/ 	.short	(.L_69 - .L_68)
.L_68:
        /*001c*/ 	.word	0x00000000
        /*0020*/ 	.short	0x0005
        /*0022*/ 	.short	0x001c
        /*0024*/ 	.byte	0x00, 0xf0, 0x11, 0x00


	//----- nvinfo : EIATTR_KPARAM_INFO
	.align		4
.L_69:
        /*0028*/ 	.byte	0x04, 0x17
        /*002a*/ 	.short	(.L_71 - .L_70)
.L_70:
        /*002c*/ 	.word	0x00000000
        /*0030*/ 	.short	0x0004
        /*0032*/ 	.short	0x0018
        /*0034*/ 	.byte	0x00, 0xf0, 0x11, 0x00


	//----- nvinfo : EIATTR_KPARAM_INFO
	.align		4
.L_71:
        /*0038*/ 	.byte	0x04, 0x17
        /*003a*/ 	.short	(.L_73 - .L_72)
.L_72:
        /*003c*/ 	.word	0x00000000
        /*0040*/ 	.short	0x0003
        /*0042*/ 	.short	0x0014
        /*0044*/ 	.byte	0x00, 0xf0, 0x11, 0x00


	//----- nvinfo : EIATTR_KPARAM_INFO
	.align		4
.L_73:
        /*0048*/ 	.byte	0x04, 0x17
        /*004a*/ 	.short	(.L_75 - .L_74)
.L_74:
        /*004c*/ 	.word	0x00000000
        /*0050*/ 	.short	0x0002
        /*0052*/ 	.short	0x0010
        /*0054*/ 	.byte	0x00, 0xf0, 0x11, 0x00


	//----- nvinfo : EIATTR_KPARAM_INFO
	.align		4
.L_75:
        /*0058*/ 	.byte	0x04, 0x17
        /*005a*/ 	.short	(.L_77 - .L_76)
.L_76:
        /*005c*/ 	.word	0x00000000
        /*0060*/ 	.short	0x0001
        /*0062*/ 	.short	0x0008
        /*0064*/ 	.byte	0x00, 0xf5, 0x21, 0x00


	//----- nvinfo : EIATTR_KPARAM_INFO
	.align		4
.L_77:
        /*0068*/ 	.byte	0x04, 0x17
        /*006a*/ 	.short	(.L_79 - .L_78)
.L_78:
        /*006c*/ 	.word	0x00000000
        /*0070*/ 	.short	0x0000
        /*0072*/ 	.short	0x0000
        /*0074*/ 	.byte	0x00, 0xf5, 0x21, 0x00


	//----- nvinfo : EIATTR_SPARSE_MMA_MASK
	.align		4
.L_79:
        /*0078*/ 	.byte	0x03, 0x50
        /*007a*/ 	.short	0x0000


	//----- nvinfo : EIATTR_MAXREG_COUNT
	.align		4
        /*007c*/ 	.byte	0x03, 0x1b
        /*007e*/ 	.short	0x00ff


	//----- nvinfo : EIATTR_MERCURY_ISA_VERSION
	.align		4
        /*0080*/ 	.byte	0x03, 0x5f
        /*0082*/ 	.short	0x0101


	//----- nvinfo : EIATTR_VRC_CTA_INIT_COUNT
	.align		4
        /*0084*/ 	.byte	0x02, 0x4a
	.zero		1
	.zero		1


	//----- nvinfo : EIATTR_EXIT_INSTR_OFFSETS
	.align		4
        /*0088*/ 	.byte	0x04, 0x1c
        /*008a*/ 	.short	(.L_81 - .L_80)


	//   ....[0]....
.L_80:
        /*008c*/ 	.word	0x000000b0


	//   ....[1]....
        /*0090*/ 	.word	0x00000540


	//----- nvinfo : EIATTR_CRS_STACK_SIZE
	.align		4
.L_81:
        /*0094*/ 	.byte	0x04, 0x1e
        /*0096*/ 	.short	(.L_83 - .L_82)
.L_82:
        /*0098*/ 	.word	0x00000000


	//----- nvinfo : EIATTR_CBANK_PARAM_SIZE
	.align		4
.L_83:
        /*009c*/ 	.byte	0x03, 0x19
        /*009e*/ 	.short	0x0024


	//----- nvinfo : EIATTR_PARAM_CBANK
	.align		4
        /*00a0*/ 	.byte	0x04, 0x0a
        /*00a2*/ 	.short	(.L_85 - .L_84)
	.align		4
.L_84:
        /*00a4*/ 	.word	index@(.nv.constant0._Z21resizeAndCenterKernelP6uchar3Pfiiiff)
        /*00a8*/ 	.short	0x0380
        /*00aa*/ 	.short	0x0024


	//----- nvinfo : EIATTR_SW_WAR
	.align		4
.L_85:
        /*00ac*/ 	.byte	0x04, 0x36
        /*00ae*/ 	.short	(.L_87 - .L_86)
.L_86:
        /*00b0*/ 	.word	0x00000008
.L_87:


//--------------------- .nv.callgraph             --------------------------
	.section	.nv.callgraph,"",@"SHT_CUDA_CALLGRAPH"
	.align	4
	.sectionentsize	8
	.align		4
        /*0000*/ 	.word	0x00000000
	.align		4
        /*0004*/ 	.word	0xffffffff
	.align		4
        /*0008*/ 	.word	0x00000000
	.align		4
        /*000c*/ 	.word	0xfffffffe
	.align		4
        /*0010*/ 	.word	0x00000000
	.align		4
        /*0014*/ 	.word	0xfffffffd
	.align		4
        /*0018*/ 	.word	0x00000000
	.align		4
        /*001c*/ 	.word	0xfffffffc


//--------------------- .text._Z19getROIOfImageKernelP6uchar3S0_iiii --------------------------
	.section	.text._Z19getROIOfImageKernelP6uchar3S0_iiii,"ax",@progbits
	.align	128
        .global         _Z19getROIOfImageKernelP6uchar3S0_iiii
        .type           _Z19getROIOfImageKernelP6uchar3S0_iiii,@function
        .size           _Z19getROIOfImageKernelP6uchar3S0_iiii,(.L_x_21 - _Z19getROIOfImageKernelP6uchar3S0_iiii)
        .other          _Z19getROIOfImageKernelP6uchar3S0_iiii,@"STO_CUDA_ENTRY STV_DEFAULT"
_Z19getROIOfImageKernelP6uchar3S0_iiii:
.text._Z19getROIOfImageKernelP6uchar3S0_iiii:
[----:B------:R-:W-:Y:S01]  /*0000*/  LDC R1, c[0x0][0x37c] ;  /* 0x0000df00ff017b82 */ /* 0x000fe20000000800 */
[----:B------:R-:W0:Y:S07]  /*0010*/  S2R R5, SR_TID.Y ;  /* 0x0000000000057919 */ /* 0x000e2e0000002200 */
[----:B------:R-:W1:Y:S01]  /*0020*/  LDC R9, c[0x0][0x360] ;  /* 0x0000d800ff097b82 */ /* 0x000e620000000800 */
[----:B------:R-:W1:Y:S07]  /*0030*/  S2R R4, SR_TID.X ;  /* 0x0000000000047919 */ /* 0x000e6e0000002100 */
[----:B------:R-:W0:Y:S08]  /*0040*/  S2UR UR5, SR_CTAID.Y ;  /* 0x00000000000579c3 */ /* 0x000e300000002600 */
[----:B------:R-:W0:Y:S08]  /*0050*/  LDC R0, c[0x0][0x364] ;  /* 0x0000d900ff007b82 */ /* 0x000e300000000800 */
[----:B------:R-:W1:Y:S08]  /*0060*/  S2UR UR4, SR_CTAID.X ;  /* 0x00000000000479c3 */ /* 0x000e700000002500 */
[----:B------:R-:W2:Y:S01]  /*0070*/  LDC.64 R2, c[0x0][0x398] ;  /* 0x0000e600ff027b82 */ /* 0x000ea20000000a00 */
[----:B0-----:R-:W-:-:S02]  /*0080*/  IMAD R0, R0, UR5, R5 ;  /* 0x0000000500007c24 */ /* 0x001fc4000f8e0205 */
[----:B-1----:R-:W-:-:S03]  /*0090*/  IMAD R9, R9, UR4, R4 ;  /* 0x0000000409097c24 */ /* 0x002fc6000f8e0204 */
[----:B--2---:R-:W-:-:S04]  /*00a0*/  ISETP.GE.AND P0, PT, R0, R3, PT ;  /* 0x000000030000720c */ /* 0x004fc80003f06270 */
[----:B------:R-:W-:-:S13]  /*00b0*/  ISETP.GE.OR P0, PT, R9, R2, P0 ;  /* 0x000000020900720c */ /* 0x000fda0000706670 */
[----:B------:R-:W-:Y:S05]  /*00c0*/  @P0 EXIT ;  /* 0x000000000000094d */ /* 0x000fea0003800000 */
[----:B------:R-:W0:Y:S01]  /*00d0*/  LDC R10, c[0x0][0x390] ;  /* 0x0000e400ff0a7b82 */ /* 0x000e220000000800 */
[----:B------:R-:W-:Y:S01]  /*00e0*/  I2FP.F32.U32 R6, R0 ;  /* 0x0000000000067245 */ /* 0x000fe20000201000 */
[----:B------:R-:W1:Y:S05]  /*00f0*/  LDCU.64 UR4, c[0x0][0x358] ;  /* 0x00006b00ff0477ac */ /* 0x000e6a0008000a00 */
[----:B------:R-:W2:Y:S01]  /*0100*/  F2I.FLOOR.NTZ R6, R6 ;  /* 0x0000000600067305 */ /* 0x000ea20000207100 */
[----:B------:R-:W3:Y:S01]  /*0110*/  LDC.64 R4, c[0x0][0x380] ;  /* 0x0000e000ff047b82 */ /* 0x000ee20000000a00 */
[----:B--2---:R-:W-:Y:S02]  /*0120*/  VIMNMX R11, PT, PT, RZ, R6, !PT ;  /* 0x00000006ff0b7248 */ /* 0x004fe40007fe0100 */
[----:B0-----:R-:W-:-:S02]  /*0130*/  IADD3 R3, PT, PT, -R2, R9, R10 ;  /* 0x0000000902037210 */ /* 0x001fc40007ffe10a */
[----:B------:R-:W-:Y:S02]  /*0140*/  VIADDMNMX R8, R2, 0xffffffff, R11, PT ;  /* 0xffffffff02087846 */ /* 0x000fe4000380010b */
[----:B------:R-:W-:-:S06]  /*0150*/  I2FP.F32.S32 R3, R3 ;  /* 0x0000000300037245 */ /* 0x000fcc0000201400 */
[----:B------:R-:W0:Y:S02]  /*0160*/  F2I.FLOOR.NTZ R3, R3 ;  /* 0x0000000300037305 */ /* 0x000e240000207100 */
[----:B0-----:R-:W-:-:S04]  /*0170*/  VIMNMX R7, PT, PT, RZ, R3, !PT ;  /* 0x00000003ff077248 */ /* 0x001fc80007fe0100 */
[----:B------:R-:W-:-:S05]  /*0180*/  VIADDMNMX R7, R10, 0xffffffff, R7, PT ;  /* 0xffffffff0a077846 */ /* 0x000fca0003800107 */
[----:B------:R-:W-:-:S04]  /*0190*/  IMAD R7, R8, R10, R7 ;  /* 0x0000000a08077224 */ /* 0x000fc800078e0207 */
[----:B---3--:R-:W-:Y:S02]  /*01a0*/  IMAD.WIDE R4, R7, 0x3, R4 ;  /* 0x0000000307047825 */ /* 0x008fe400078e0204 */
[----:B------:R-:W0:Y:S03]  /*01b0*/  LDC.64 R6, c[0x0][0x388] ;  /* 0x0000e200ff067b82 */ /* 0x000e260000000a00 */
[----:B-1----:R-:W2:Y:S04]  /*01c0*/  LDG.E.U8 R11, desc[UR4][R4.64] ;  /* 0x00000004040b7981 */ /* 0x002ea8000c1e1100 */
[----:B------:R-:W3:Y:S04]  /*01d0*/  LDG.E.U8 R13, desc[UR4][R4.64+0x1] ;  /* 0x00000104040d7981 */ /* 0x000ee8000c1e1100 */
[----:B------:R-:W4:Y:S01]  /*01e0*/  LDG.E.U8 R15, desc[UR4][R4.64+0x2] ;  /* 0x00000204040f7981 */ /* 0x000f22000c1e1100 */
[----:B------:R-:W-:-:S04]  /*01f0*/  IMAD R3, R0, R2, R9 ;  /* 0x0000000200037224 */ /* 0x000fc800078e0209 */
[----:B0-----:R-:W-:-:S05]  /*0200*/  IMAD.WIDE R2, R3, 0x3, R6 ;  /* 0x0000000303027825 */ /* 0x001fca00078e0206 */
[----:B--2---:R-:W-:Y:S04]  /*0210*/  STG.E.U8 desc[UR4][R2.64], R11 ;  /* 0x0000000b02007986 */ /* 0x004fe8000c101104 */
[----:B---3--:R-:W-:Y:S04]  /*0220*/  STG.E.U8 desc[UR4][R2.64+0x1], R13 ;  /* 0x0000010d02007986 */ /* 0x008fe8000c101104 */
[----:B----4-:R-:W-:Y:S01]  /*0230*/  STG.E.U8 desc[UR4][R2.64+0x2], R15 ;  /* 0x0000020f02007986 */ /* 0x010fe2000c101104 */
[----:B------:R-:W-:Y:S05]  /*0240*/  EXIT ;  /* 0x000000000000794d */ /* 0x000fea0003800000 */
.L_x_0:
[----:B------:R-:W-:-:S00]  /*0250*/  BRA `(.L_x_0) ;  /* 0xfffffffc00fc7947 */ /* 0x000fc0000383ffff */
[----:B------:R-:W-:-:S00]  /*0260*/  NOP ;  /* 0x0000000000007918 */ /* 0x000fc00000000000 */
        /* <DEDUP_REMOVED lines=9> */
.L_x_21:


//--------------------- .text._Z21drawBoundingBoxKernelP6uchar3iiiiiiS_ --------------------------
	.section	.text._Z21drawBoundingBoxKernelP6uchar3iiiiiiS_,"ax",@progbits
	.align	128
        .global         _Z21drawBoundingBoxKernelP6uchar3iiiiiiS_
        .type           _Z21drawBoundingBoxKernelP6uchar3iiiiiiS_,@function
        .size           _Z21drawBoundingBoxKernelP6uchar3iiiiiiS_,(.L_x_22 - _Z21drawBoundingBoxKernelP6uchar3iiiiiiS_)
        .other          _Z21drawBoundingBoxKernelP6uchar3iiiiiiS_,@"STO_CUDA_ENTRY STV_DEFAULT"
_Z21drawBoundingBoxKernelP6uchar3iiiiiiS_:
.text._Z21drawBoundingBoxKernelP6uchar3iiiiiiS_:
[----:B------:R-:W-:Y:S01]  /*0000*/  LDC R1, c[0x0][0x37c] ;  /* 0x0000df00ff017b82 */ /* 0x000fe20000000800 */
[----:B------:R-:W0:Y:S07]  /*0010*/  S2R R2, SR_TID.Y ;  /* 0x0000000000027919 */ /* 0x000e2e0000002200 */
[----:B------:R-:W1:Y:S01]  /*0020*/  LDC R0, c[0x0][0x360] ;  /* 0x0000d800ff007b82 */ /* 0x000e620000000800 */
[----:B------:R-:W2:Y:S01]  /*0030*/  LDCU.64 UR6, c[0x0][0x388] ;  /* 0x00007100ff0677ac */ /* 0x000ea20008000a00 */
[----:B------:R-:W1:Y:S06]  /*0040*/  S2R R3, SR_TID.X ;  /* 0x0000000000037919 */ /* 0x000e6c0000002100 */
[----:B------:R-:W0:Y:S08]  /*0050*/  S2UR UR5, SR_CTAID.Y ;  /* 0x00000000000579c3 */ /* 0x000e300000002600 */
[----:B------:R-:W0:Y:S08]  /*0060*/  LDC R5, c[0x0][0x364] ;  /* 0x0000d900ff057b82 */ /* 0x000e300000000800 */
[----:B------:R-:W1:Y:S01]  /*0070*/  S2UR UR4, SR_CTAID.X ;  /* 0x00000000000479c3 */ /* 0x000e620000002500 */
[----:B0-----:R-:W-:-:S05]  /*0080*/  IMAD R5, R5, UR5, R2 ;  /* 0x0000000505057c24 */ /* 0x001fca000f8e0202 */
[----:B--2---:R-:W-:Y:S01]  /*0090*/  ISETP.GE.AND P0, PT, R5, UR7, PT ;  /* 0x0000000705007c0c */ /* 0x004fe2000bf06270 */
[----:B-1----:R-:W-:-:S05]  /*00a0*/  IMAD R0, R0, UR4, R3 ;  /* 0x0000000400007c24 */ /* 0x002fca000f8e0203 */
[----:B------:R-:W-:-:S13]  /*00b0*/  ISETP.GE.OR P0, PT, R0, UR6, P0 ;  /* 0x0000000600007c0c */ /* 0x000fda0008706670 */
[----:B------:R-:W-:Y:S05]  /*00c0*/  @P0 EXIT ;  /* 0x000000000000094d */ /* 0x000fea0003800000 */
[----:B------:R-:W0:Y:S01]  /*00d0*/  LDCU UR4, c[0x0][0x398] ;  /* 0x00007300ff0477ac */ /* 0x000e220008000800 */
[----:B------:R-:W0:Y:S02]  /*00e0*/  LDCU UR5, c[0x0][0x390] ;  /* 0x00007200ff0577ac */ /* 0x000e240008000800 */
[----:B0-----:R-:W-:-:S06]  /*00f0*/  UIADD3 UR4, UPT, UPT, UR4, UR5, URZ ;  /* 0x0000000504047290 */ /* 0x001fcc000fffe0ff */
[----:B------:R-:W-:-:S04]  /*0100*/  ISETP.GE.AND P0, PT, R0, UR4, PT ;  /* 0x0000000400007c0c */ /* 0x000fc8000bf06270 */
[----:B------:R-:W-:-:S13]  /*0110*/  ISETP.LE.OR P0, PT, R0, UR5, P0 ;  /* 0x0000000500007c0c */ /* 0x000fda0008703670 */
[----:B------:R-:W-:Y:S05]  /*0120*/  @P0 EXIT ;  /* 0x000000000000094d */ /* 0x000fea0003800000 */
[----:B------:R-:W0:Y:S01]  /*0130*/  LDCU UR4, c[0x0][0x39c] ;  /* 0x00007380ff0477ac */ /* 0x000e220008000800 */
[----:B------:R-:W0:Y:S02]  /*0140*/  LDCU UR5, c[0x0][0x394] ;  /* 0x00007280ff0577ac */ /* 0x000e240008000800 */
[----:B0-----:R-:W-:-:S06]  /*0150*/  UIADD3 UR4, UPT, UPT, UR4, UR5, URZ ;  /* 0x0000000504047290 */ /* 0x001fcc000fffe0ff */
[----:B------:R-:W-:-:S04]  /*0160*/  ISETP.GE.AND P0, PT, R5, UR4, PT ;  /* 0x0000000405007c0c */ /* 0x000fc8000bf06270 */
[----:B------:R-:W-:-:S13]  /*0170*/  ISETP.LE.OR P0, PT, R5, UR5, P0 ;  /* 0x0000000505007c0c */ /* 0x000fda0008703670 */
[----:B------:R-:W-:Y:S05]  /*0180*/  @P0 EXIT ;  /* 0x000000000000094d */ /* 0x000fea0003800000 */
[----:B------:R-:W0:Y:S01]  /*0190*/  LDC.64 R2, c[0x0][0x380] ;  /* 0x0000e000ff027b82 */ /* 0x000e220000000a00 */
[----:B------:R-:W1:Y:S01]  /*01a0*/  LDCU.64 UR4, c[0x0][0x358] ;  /* 0x00006b00ff0477ac */ /* 0x000e620008000a00 */
[----:B------:R-:W-:Y:S01]  /*01b0*/  IMAD R5, R5, UR6, R0 ;  /* 0x0000000605057c24 */ /* 0x000fe2000f8e0200 */
[----:B------:R-:W2:Y:S03]  /*01c0*/  LDCU.U8 UR7, c[0x0][0x3a0] ;  /* 0x00007400ff0777ac */ /* 0x000ea60008000000 */
[----:B0-----:R-:W-:-:S05]  /*01d0*/  IMAD.WIDE R2, R5, 0x3, R2 ;  /* 0x0000000305027825 */ /* 0x001fca00078e0202 */
[----:B-1----:R-:W3:Y:S04]  /*01e0*/  LDG.E.U8 R0, desc[UR4][R2.64] ;  /* 0x0000000402007981 */ /* 0x002ee8000c1e1100 */
[----:B------:R-:W4:Y:S04]  /*01f0*/  LDG.E.U8 R4, desc[UR4][R2.64+0x1] ;  /* 0x0000010402047981 */ /* 0x000f28000c1e1100 */
[----:B------:R-:W5:Y:S01]  /*0200*/  LDG.E.U8 R6, desc[UR4][R2.64+0x2] ;  /* 0x0000020402067981 */ /* 0x000f62000c1e1100 */
[----:B------:R-:W0:Y:S01]  /*0210*/  LDCU.U8 UR8, c[0x0][0x3a1] ;  /* 0x00007420ff0877ac */ /* 0x000e220008000000 */
[----:B--2---:R-:W-:Y:S01]  /*0220*/  I2FP.F32.U32 R5, UR7 ;  /* 0x0000000700057c45 */ /* 0x004fe20008201000 */
[----:B------:R-:W1:Y:S01]  /*0230*/  LDCU.U8 UR9, c[0x0][0x3a2] ;  /* 0x00007440ff0977ac */ /* 0x000e620008000000 */
[----:B0-----:R-:W-:-:S02]  /*0240*/  I2FP.F32.U32 R7, UR8 ;  /* 0x0000000800077c45 */ /* 0x001fc40008201000 */
[----:B-1----:R-:W-:Y:S02]  /*0250*/  I2FP.F32.U32 R9, UR9 ;  /* 0x0000000900097c45 */ /* 0x002fe40008201000 */
[----:B---3--:R-:W-:Y:S02]  /*0260*/  I2FP.F32.U32 R0, R0 ;  /* 0x0000000000007245 */ /* 0x008fe40000201000 */
[----:B----4-:R-:W-:-:S03]  /*0270*/  I2FP.F32.U32 R4, R4 ;  /* 0x0000000400047245 */ /* 0x010fc60000201000 */
[----:B------:R-:W-:Y:S01]  /*0280*/  FMUL R0, R0, 0.5 ;  /* 0x3f00000000007820 */ /* 0x000fe20000400000 */
[----:B-----5:R-:W-:Y:S01]  /*0290*/  I2FP.F32.U32 R6, R6 ;  /* 0x0000000600067245 */ /* 0x020fe20000201000 */
[----:B------:R-:W-:Y:S02]  /*02a0*/  FMUL R4, R4, 0.5 ;  /* 0x3f00000004047820 */ /* 0x000fe40000400000 */
[----:B------:R-:W-:Y:S02]  /*02b0*/  FFMA R0, R5, 0.5, R0 ;  /* 0x3f00000005007823 */ /* 0x000fe40000000000 */
[----:B------:R-:W-:Y:S01]  /*02c0*/  FMUL R6, R6, 0.5 ;  /* 0x3f00000006067820 */ /* 0x000fe20000400000 */
[----:B------:R-:W-:Y:S01]  /*02d0*/  FFMA R4, R7, 0.5, R4 ;  /* 0x3f00000007047823 */ /* 0x000fe20000000004 */
[----:B------:R-:W0:Y:S02]  /*02e0*/  F2I.U32.TRUNC.NTZ R5, R0 ;  /* 0x0000000000057305 */ /* 0x000e24000020f000 */
[----:B------:R-:W-:-:S06]  /*02f0*/  FFMA R6, R9, 0.5, R6 ;  /* 0x3f00000009067823 */ /* 0x000fcc0000000006 */
[----:B------:R-:W1:Y:S01]  /*0300*/  F2I.U32.TRUNC.NTZ R7, R4 ;  /* 0x0000000400077305 */ /* 0x000e62000020f000 */
[----:B0-----:R-:W-:Y:S07]  /*0310*/  STG.E.U8 desc[UR4][R2.64], R5 ;  /* 0x0000000502007986 */ /* 0x001fee000c101104 */
[----:B------:R-:W0:Y:S01]  /*0320*/  F2I.U32.TRUNC.NTZ R9, R6 ;  /* 0x0000000600097305 */ /* 0x000e22000020f000 */
[----:B-1----:R-:W-:Y:S04]  /*0330*/  STG.E.U8 desc[UR4][R2.64+0x1], R7 ;  /* 0x0000010702007986 */ /* 0x002fe8000c101104 */
[----:B0-----:R-:W-:Y:S01]  /*0340*/  STG.E.U8 desc[UR4][R2.64+0x2], R9 ;  /* 0x0000020902007986 */ /* 0x001fe2000c101104 */
[----:B------:R-:W-:Y:S05]  /*0350*/  EXIT ;  /* 0x000000000000794d */ /* 0x000fea0003800000 */
.L_x_1:
        /* <DEDUP_REMOVED lines=10> */
.L_x_22:


//--------------------- .text._Z21resizeAndCenterKernelP6uchar3Pfiiiff --------------------------
	.section	.text._Z21resizeAndCenterKernelP6uchar3Pfiiiff,"ax",@progbits
	.align	128
        .global         _Z21resizeAndCenterKernelP6uchar3Pfiiiff
        .type           _Z21resizeAndCenterKernelP6uchar3Pfiiiff,@function
        .size           _Z21resizeAndCenterKernelP6uchar3Pfiiiff,(.L_x_20 - _Z21resizeAndCenterKernelP6uchar3Pfiiiff)
        .other          _Z21resizeAndCenterKernelP6uchar3Pfiiiff,@"STO_CUDA_ENTRY STV_DEFAULT"
_Z21resizeAndCenterKernelP6uchar3Pfiiiff:
.text._Z21resizeAndCenterKernelP6uchar3Pfiiiff:
[----:B------:R-:W-:Y:S01]  /*0000*/  LDC R1, c[0x0][0x37c] ;  /* 0x0000df00ff017b82 */ /* 0x000fe20000000800 */
[----:B------:R-:W0:Y:S07]  /*0010*/  S2R R3, SR_TID.Y ;  /* 0x0000000000037919 */ /* 0x000e2e0000002200 */
[----:B------:R-:W1:Y:S01]  /*0020*/  LDC R5, c[0x0][0x360] ;  /* 0x0000d800ff057b82 */ /* 0x000e620000000800 */
[----:B------:R-:W1:Y:S07]  /*0030*/  S2R R0, SR_TID.X ;  /* 0x0000000000007919 */ /* 0x000e6e0000002100 */
[----:B------:R-:W0:Y:S08]  /*0040*/  S2UR UR5, SR_CTAID.Y ;  /* 0x00000000000579c3 */ /* 0x000e300000002600 */
[----:B------:R-:W0:Y:S08]  /*0050*/  LDC R2, c[0x0][0x364] ;  /* 0x0000d900ff027b82 */ /* 0x000e300000000800 */
[----:B------:R-:W1:Y:S01]  /*0060*/  S2UR UR4, SR_CTAID.X ;  /* 0x00000000000479c3 */ /* 0x000e620000002500 */
[----:B0-----:R-:W-:-:S05]  /*0070*/  IMAD R2, R2, UR5, R3 ;  /* 0x0000000502027c24 */ /* 0x001fca000f8e0203 */
[----:B------:R-:W-:Y:S01]  /*0080*/  ISETP.GT.U32.AND P0, PT, R2, 0x13f, PT ;  /* 0x0000013f0200780c */ /* 0x000fe20003f04070 */
[----:B-1----:R-:W-:-:S05]  /*0090*/  IMAD R5, R5, UR4, R0 ;  /* 0x0000000405057c24 */ /* 0x002fca000f8e0200 */
[----:B------:R-:W-:-:S13]  /*00a0*/  ISETP.GT.OR P0, PT, R5, 0x13f, P0 ;  /* 0x0000013f0500780c */ /* 0x000fda0000704670 */
[----:B------:R-:W-:Y:S05]  /*00b0*/  @P0 EXIT ;  /* 0x000000000000094d */ /* 0x000fea0003800000 */
[----:B------:R-:W0:Y:S01]  /*00c0*/  LDC.64 R6, c[0x0][0x398] ;  /* 0x0000e600ff067b82 */ /* 0x000e220000000a00 */
[----:B------:R-:W1:Y:S01]  /*00d0*/  LDCU UR4, c[0x0][0x3a0] ;  /* 0x00007400ff0477ac */ /* 0x000e620008000800 */
[----:B------:R-:W-:Y:S02]  /*00e0*/  I2FP.F32.S32 R0, R5 ;  /* 0x0000000500007245 */ /* 0x000fe40000201400 */
[----:B------:R-:W-:-:S04]  /*00f0*/  I2FP.F32.U32 R4, R2 ;  /* 0x0000000200047245 */ /* 0x000fc80000201000 */
[----:B------:R-:W2:Y:S08]  /*0100*/  LDC R8, c[0x0][0x390] ;  /* 0x0000e400ff087b82 */ /* 0x000eb00000000800 */
[----:B------:R-:W3:Y:S01]  /*0110*/  LDC.64 R10, c[0x0][0x380] ;  /* 0x0000e000ff0a7b82 */ /* 0x000ee20000000a00 */
[----:B-1----:R-:W-:Y:S01]  /*0120*/  FMUL R4, R4, UR4 ;  /* 0x0000000404047c20 */ /* 0x002fe20008400000 */
[----:B------:R-:W1:Y:S01]  /*0130*/  LDCU.64 UR4, c[0x0][0x358] ;  /* 0x00006b00ff0477ac */ /* 0x000e620008000a00 */
[----:B0-----:R-:W-:-:S04]  /*0140*/  FMUL R0, R0, R7 ;  /* 0x0000000700007220 */ /* 0x001fc80000400000 */
[----:B------:R-:W0:Y:S08]  /*0150*/  F2I.FLOOR.NTZ R4, R4 ;  /* 0x0000000400047305 */ /* 0x000e300000207100 */
[----:B------:R-:W2:Y:S01]  /*0160*/  F2I.FLOOR.NTZ R3, R0 ;  /* 0x0000000000037305 */ /* 0x000ea20000207100 */
[----:B0-----:R-:W-:Y:S02]  /*0170*/  VIMNMX R7, PT, PT, RZ, R4, !PT ;  /* 0x00000004ff077248 */ /* 0x001fe40007fe0100 */
[----:B--2---:R-:W-:-:S02]  /*0180*/  IADD3 R3, PT, PT, R3, R8, -R6 ;  /* 0x0000000803037210 */ /* 0x004fc40007ffe806 */
[----:B------:R-:W-:Y:S02]  /*0190*/  VIADDMNMX R6, R6, 0xffffffff, R7, PT ;  /* 0xffffffff06067846 */ /* 0x000fe40003800107 */
[----:B------:R-:W-:-:S04]  /*01a0*/  VIMNMX R3, PT, PT, RZ, R3, !PT ;  /* 0x00000003ff037248 */ /* 0x000fc80007fe0100 */
[----:B------:R-:W-:-:S05]  /*01b0*/  VIADDMNMX R3, R8, 0xffffffff, R3, PT ;  /* 0xffffffff08037846 */ /* 0x000fca0003800103 */
[----:B------:R-:W-:-:S04]  /*01c0*/  IMAD R3, R6, R8, R3 ;  /* 0x0000000806037224 */ /* 0x000fc800078e0203 */
[----:B---3--:R-:W-:-:S05]  /*01d0*/  IMAD.WIDE R10, R3, 0x3, R10 ;  /* 0x00000003030a7825 */ /* 0x008fca00078e020a */
[----:B-1----:R-:W2:Y:S04]  /*01e0*/  LDG.E.U8 R0, desc[UR4][R10.64] ;  /* 0x000000040a007981 */ /* 0x002ea8000c1e1100 */
[----:B------:R0:W5:Y:S04]  /*01f0*/  LDG.E.U8 R8, desc[UR4][R10.64+0x1] ;  /* 0x000001040a087981 */ /* 0x000168000c1e1100 */
[----:B------:R0:W5:Y:S01]  /*0200*/  LDG.E.U8 R7, desc[UR4][R10.64+0x2] ;  /* 0x000002040a077981 */ /* 0x000162000c1e1100 */
[----:B------:R-:W-:Y:S01]  /*0210*/  IMAD.MOV.U32 R4, RZ, RZ, 0x3b808081 ;  /* 0x3b808081ff047424 */ /* 0x000fe200078e00ff */
[----:B------:R-:W-:Y:S01]  /*0220*/  BSSY.RECONVERGENT B0, `(.L_x_2) ;  /* 0x000000e000007945 */ /* 0x000fe20003800200 */
[----:B------:R-:W-:-:S04]  /*0230*/  IMAD.MOV.U32 R6, RZ, RZ, 0x437f0000 ;  /* 0x437f0000ff067424 */ /* 0x000fc800078e00ff */
[----:B------:R-:W-:-:S04]  /*0240*/  FFMA R3, R4, -R6, 1 ;  /* 0x3f80000004037423 */ /* 0x000fc80000000806 */
[----:B------:R-:W-:Y:S01]  /*0250*/  FFMA R3, R3, R4, 0.0039215688593685626984 ;  /* 0x3b80808103037423 */ /* 0x000fe20000000004 */
[----:B--2---:R-:W-:-:S04]  /*0260*/  I2FP.F32.U32 R0, R0 ;  /* 0x0000000000007245 */ /* 0x004fc80000201000 */
[----:B------:R-:W1:Y:S01]  /*0270*/  FCHK P0, R0, 255 ;  /* 0x437f000000007902 */ /* 0x000e620000000000 */
[----:B------:R-:W-:-:S04]  /*0280*/  FFMA R4, R0, R3, RZ ;  /* 0x0000000300047223 */ /* 0x000fc800000000ff */
[----:B------:R-:W-:-:S04]  /*0290*/  FFMA R9, R4, -255, R0 ;  /* 0xc37f000004097823 */ /* 0x000fc80000000000 */
[----:B------:R-:W-:Y:S01]  /*02a0*/  FFMA R3, R3, R9, R4 ;  /* 0x0000000903037223 */ /* 0x000fe20000000004 */
[----:B01----:R-:W-:Y:S06]  /*02b0*/  @!P0 BRA `(.L_x_3) ;  /* 0x0000000000108947 */ /* 0x003fec0003800000 */
[----:B------:R-:W-:Y:S01]  /*02c0*/  IMAD.MOV.U32 R3, RZ, RZ, R0 ;  /* 0x000000ffff037224 */ /* 0x000fe200078e0000 */
[----:B------:R-:W-:-:S07]  /*02d0*/  MOV R10, 0x2f0 ;  /* 0x000002f0000a7802 */ /* 0x000fce0000000f00 */
[----:B-----5:R-:W-:Y:S05]  /*02e0*/  CALL.REL.NOINC `($__internal_0_$__cuda_sm3x_div_rn_noftz_f32_slowpath) ;  /* 0x0000000000987944 */ /* 0x020fea0003c00000 */
[----:B------:R-:W-:-:S07]  /*02f0*/  IMAD.MOV.U32 R3, RZ, RZ, R0 ;  /* 0x000000ffff037224 */ /* 0x000fce00078e0000 */
.L_x_3:
[----:B------:R-:W-:Y:S05]  /*0300*/  BSYNC.RECONVERGENT B0 ;  /* 0x0000000000007941 */ /* 0x000fea0003800200 */
.L_x_2:
[----:B------:R-:W0:Y:S01]  /*0310*/  LDC.64 R10, c[0x0][0x388] ;  /* 0x0000e200ff0a7b82 */ /* 0x000e220000000a00 */
[----:B------:R-:W-:Y:S01]  /*0320*/  IMAD R5, R2, 0x140, R5 ;  /* 0x0000014002057824 */ /* 0x000fe200078e0205 */
[----:B-----5:R-:W-:Y:S01]  /*0330*/  I2FP.F32.U32 R9, R8 ;  /* 0x0000000800097245 */ /* 0x020fe20000201000 */
[----:B------:R-:W-:Y:S03]  /*0340*/  BSSY.RECONVERGENT B0, `(.L_x_4) ;  /* 0x000000f000007945 */ /* 0x000fe60003800200 */
[----:B------:R-:W1:Y:S01]  /*0350*/  FCHK P0, R9, 255 ;  /* 0x437f000009007902 */ /* 0x000e620000000000 */
[----:B0-----:R-:W-:-:S04]  /*0360*/  IMAD.WIDE R4, R5, 0x4, R10 ;  /* 0x0000000405047825 */ /* 0x001fc800078e020a */
[----:B------:R-:W-:Y:S01]  /*0370*/  IMAD.MOV.U32 R11, RZ, RZ, 0x3b808081 ;  /* 0x3b808081ff0b7424 */ /* 0x000fe200078e00ff */
[----:B------:R0:W-:Y:S03]  /*0380*/  STG.E desc[UR4][R4.64], R3 ;  /* 0x0000000304007986 */ /* 0x0001e6000c101904 */
[----:B------:R-:W-:-:S04]  /*0390*/  FFMA R0, R11, -R6, 1 ;  /* 0x3f8000000b007423 */ /* 0x000fc80000000806 */
[----:B------:R-:W-:-:S04]  /*03a0*/  FFMA R0, R0, R11, 0.0039215688593685626984 ;  /* 0x3b80808100007423 */ /* 0x000fc8000000000b */
[----:B------:R-:W-:-:S04]  /*03b0*/  FFMA R2, R0, R9, RZ ;  /* 0x0000000900027223 */ /* 0x000fc800000000ff */
[----:B------:R-:W-:-:S04]  /*03c0*/  FFMA R11, R2, -255, R9 ;  /* 0xc37f0000020b7823 */ /* 0x000fc80000000009 */
[----:B------:R-:W-:Y:S01]  /*03d0*/  FFMA R11, R0, R11, R2 ;  /* 0x0000000b000b7223 */ /* 0x000fe20000000002 */
[----:B01----:R-:W-:Y:S06]  /*03e0*/  @!P0 BRA `(.L_x_5) ;  /* 0x0000000000108947 */ /* 0x003fec0003800000 */
[----:B------:R-:W-:Y:S01]  /*03f0*/  IMAD.MOV.U32 R3, RZ, RZ, R9 ;  /* 0x000000ffff037224 */ /* 0x000fe200078e0009 */
[----:B------:R-:W-:-:S07]  /*0400*/  MOV R10, 0x420 ;  /* 0x00000420000a7802 */ /* 0x000fce0000000f00 */
[----:B------:R-:W-:Y:S05]  /*0410*/  CALL.REL.NOINC `($__internal_0_$__cuda_sm3x_div_rn_noftz_f32_slowpath) ;  /* 0x00000000004c7944 */ /* 0x000fea0003c00000 */
[----:B------:R-:W-:-:S07]  /*0420*/  IMAD.MOV.U32 R11, RZ, RZ, R0 ;  /* 0x000000ffff0b7224 */ /* 0x000fce00078e0000 */
.L_x_5:
[----:B------:R-:W-:Y:S05]  /*0430*/  BSYNC.RECONVERGENT B0 ;  /* 0x0000000000007941 */ /* 0x000fea0003800200 */
.L_x_4:
[----:B------:R-:W-:Y:S01]  /*0440*/  I2FP.F32.U32 R3, R7 ;  /* 0x0000000700037245 */ /* 0x000fe20000201000 */
[----:B------:R-:W-:Y:S01]  /*0450*/  IMAD.MOV.U32 R9, RZ, RZ, 0x3b808081 ;  /* 0x3b808081ff097424 */ /* 0x000fe200078e00ff */
[----:B------:R0:W-:Y:S01]  /*0460*/  STG.E desc[UR4][R4.64+0x64000], R11 ;  /* 0x0640000b04007986 */ /* 0x0001e2000c101904 */
[----:B------:R-:W-:Y:S01]  /*0470*/  BSSY.RECONVERGENT B0, `(.L_x_6) ;  /* 0x000000b000007945 */ /* 0x000fe20003800200 */
[----:B------:R-:W1:Y:S01]  /*0480*/  FCHK P0, R3, 255 ;  /* 0x437f000003007902 */ /* 0x000e620000000000 */
[----:B------:R-:W-:-:S04]  /*0490*/  FFMA R0, R9, -R6, 1 ;  /* 0x3f80000009007423 */ /* 0x000fc80000000806 */
[----:B------:R-:W-:-:S04]  /*04a0*/  FFMA R0, R0, R9, 0.0039215688593685626984 ;  /* 0x3b80808100007423 */ /* 0x000fc80000000009 */
[----:B------:R-:W-:-:S04]  /*04b0*/  FFMA R2, R0, R3, RZ ;  /* 0x0000000300027223 */ /* 0x000fc800000000ff */
[----:B------:R-:W-:-:S04]  /*04c0*/  FFMA R7, R2, -255, R3 ;  /* 0xc37f000002077823 */ /* 0x000fc80000000003 */
[----:B------:R-:W-:Y:S01]  /*04d0*/  FFMA R7, R0, R7, R2 ;  /* 0x0000000700077223 */ /* 0x000fe20000000002 */
[----:B01----:R-:W-:Y:S06]  /*04e0*/  @!P0 BRA `(.L_x_7) ;  /* 0x00000000000c8947 */ /* 0x003fec0003800000 */
[----:B------:R-:W-:-:S07]  /*04f0*/  MOV R10, 0x510 ;  /* 0x00000510000a7802 */ /* 0x000fce0000000f00 */
[----:B------:R-:W-:Y:S05]  /*0500*/  CALL.REL.NOINC `($__internal_0_$__cuda_sm3x_div_rn_noftz_f32_slowpath) ;  /* 0x0000000000107944 */ /* 0x000fea0003c00000 */
[----:B------:R-:W-:-:S07]  /*0510*/  IMAD.MOV.U32 R7, RZ, RZ, R0 ;  /* 0x000000ffff077224 */ /* 0x000fce00078e0000 */
.L_x_7:
[----:B------:R-:W-:Y:S05]  /*0520*/  BSYNC.RECONVERGENT B0 ;  /* 0x0000000000007941 */ /* 0x000fea0003800200 */
.L_x_6:
[----:B------:R-:W-:Y:S01]  /*0530*/  STG.E desc[UR4][R4.64+0xc8000], R7 ;  /* 0x0c80000704007986 */ /* 0x000fe2000c101904 */
[----:B------:R-:W-:Y:S05]  /*0540*/  EXIT ;  /* 0x000000000000794d */ /* 0x000fea0003800000 */
        .weak           $__internal_0_$__cuda_sm3x_div_rn_noftz_f32_slowpath
        .type           $__internal_0_$__cuda_sm3x_div_rn_noftz_f32_slowpath,@function
        .size           $__internal_0_$__cuda_sm3x_div_rn_noftz_f32_slowpath,(.L_x_20 - $__internal_0_$__cuda_sm3x_div_rn_noftz_f32_slowpath)
$__internal_0_$__cuda_sm3x_div_rn_noftz_f32_slowpath:
[----:B------:R-:W-:Y:S01]  /*0550*/  SHF.R.U32.HI R11, RZ, 0x17, R6 ;  /* 0x00000017ff0b7819 */ /* 0x000fe20000011606 */
[----:B------:R-:W-:Y:S01]  /*0560*/  BSSY.RECONVERGENT B1, `(.L_x_8) ;  /* 0x0000064000017945 */ /* 0x000fe20003800200 */
[----:B------:R-:W-:Y:S01]  /*0570*/  SHF.R.U32.HI R0, RZ, 0x17, R3 ;  /* 0x00000017ff007819 */ /* 0x000fe20000011603 */
[----:B------:R-:W-:Y:S01]  /*0580*/  IMAD.MOV.U32 R12, RZ, RZ, 0x437f0000 ;  /* 0x437f0000ff0c7424 */ /* 0x000fe200078e00ff */
[----:B------:R-:W-:Y:S02]  /*0590*/  LOP3.LUT R11, R11, 0xff, RZ, 0xc0, !PT ;  /* 0x000000ff0b0b7812 */ /* 0x000fe400078ec0ff */
[----:B------:R-:W-:-:S03]  /*05a0*/  LOP3.LUT R16, R0, 0xff, RZ, 0xc0, !PT ;  /* 0x000000ff00107812 */ /* 0x000fc600078ec0ff */
[----:B------:R-:W-:Y:S02]  /*05b0*/  VIADD R13, R11, 0xffffffff ;  /* 0xffffffff0b0d7836 */ /* 0x000fe40000000000 */
[----:B------:R-:W-:-:S03]  /*05c0*/  VIADD R14, R16, 0xffffffff ;  /* 0xffffffff100e7836 */ /* 0x000fc60000000000 */
[----:B------:R-:W-:-:S04]  /*05d0*/  ISETP.GT.U32.AND P0, PT, R13, 0xfd, PT ;  /* 0x000000fd0d00780c */ /* 0x000fc80003f04070 */
[----:B------:R-:W-:-:S13]  /*05e0*/  ISETP.GT.U32.OR P0, PT, R14, 0xfd, P0 ;  /* 0x000000fd0e00780c */ /* 0x000fda0000704470 */
[----:B------:R-:W-:Y:S01]  /*05f0*/  @!P0 IMAD.MOV.U32 R9, RZ, RZ, RZ ;  /* 0x000000ffff098224 */ /* 0x000fe200078e00ff */
[----:B------:R-:W-:Y:S06]  /*0600*/  @!P0 BRA `(.L_x_9) ;  /* 0x0000000000608947 */ /* 0x000fec0003800000 */
[----:B------:R-:W-:Y:S01]  /*0610*/  HFMA2 R0, -RZ, RZ, 3.748046875, 0 ;  /* 0x437f0000ff007431 */ /* 0x000fe200000001ff */
[----:B------:R-:W-:-:S04]  /*0620*/  FSETP.GTU.FTZ.AND P0, PT, |R3|, +INF , PT ;  /* 0x7f8000000300780b */ /* 0x000fc80003f1c200 */
[----:B------:R-:W-:-:S04]  /*0630*/  FSETP.GTU.FTZ.AND P1, PT, |R0|, +INF , PT ;  /* 0x7f8000000000780b */ /* 0x000fc80003f3c200 */
[----:B------:R-:W-:-:S13]  /*0640*/  PLOP3.LUT P0, PT, P0, P1, PT, 0xf8, 0x8f ;  /* 0x00000000008f781c */ /* 0x000fda0000703f70 */
[----:B------:R-:W-:Y:S05]  /*0650*/  @P0 BRA `(.L_x_10) ;  /* 0x00000004004c0947 */ /* 0x000fea0003800000 */
[----:B------:R-:W-:-:S13]  /*0660*/  LOP3.LUT P0, RZ, R12, 0x7fffffff, R3, 0xc8, !PT ;  /* 0x7fffffff0cff7812 */ /* 0x000fda000780c803 */
[----:B------:R-:W-:Y:S05]  /*0670*/  @!P0 BRA `(.L_x_11) ;  /* 0x00000004003c8947 */ /* 0x000fea0003800000 */
[C---:B------:R-:W-:Y:S02]  /*0680*/  FSETP.NEU.FTZ.AND P2, PT, |R3|.reuse, +INF , PT ;  /* 0x7f8000000300780b */ /* 0x040fe40003f5d200 */
[----:B------:R-:W-:Y:S02]  /*0690*/  FSETP.NEU.FTZ.AND P1, PT, |R0|, +INF , PT ;  /* 0x7f8000000000780b */ /* 0x000fe40003f3d200 */
[----:B------:R-:W-:-:S11]  /*06a0*/  FSETP.NEU.FTZ.AND P0, PT, |R3|, +INF , PT ;  /* 0x7f8000000300780b */ /* 0x000fd60003f1d200 */
[----:B------:R-:W-:Y:S05]  /*06b0*/  @!P1 BRA !P2, `(.L_x_11) ;  /* 0x00000004002c9947 */ /* 0x000fea0005000000 */
[----:B------:R-:W-:-:S04]  /*06c0*/  LOP3.LUT P2, RZ, R3, 0x7fffffff, RZ, 0xc0, !PT ;  /* 0x7fffffff03ff7812 */ /* 0x000fc8000784c0ff */
[----:B------:R-:W-:-:S13]  /*06d0*/  PLOP3.LUT P1, PT, P1, P2, PT, 0x2f, 0xf2 ;  /* 0x0000000000f2781c */ /* 0x000fda0000f24577 */
[----:B------:R-:W-:Y:S05]  /*06e0*/  @P1 BRA `(.L_x_12) ;  /* 0x0000000400181947 */ /* 0x000fea0003800000 */
[----:B------:R-:W-:-:S04]  /*06f0*/  LOP3.LUT P1, RZ, R12, 0x7fffffff, RZ, 0xc0, !PT ;  /* 0x7fffffff0cff7812 */ /* 0x000fc8000782c0ff */
[----:B------:R-:W-:-:S13]  /*0700*/  PLOP3.LUT P0, PT, P0, P1, PT, 0x2f, 0xf2 ;  /* 0x0000000000f2781c */ /* 0x000fda0000702577 */
[----:B------:R-:W-:Y:S05]  /*0710*/  @P0 BRA `(.L_x_13) ;  /* 0x0000000400000947 */ /* 0x000fea0003800000 */
[----:B------:R-:W-:Y:S02]  /*0720*/  ISETP.GE.AND P0, PT, R14, RZ, PT ;  /* 0x000000ff0e00720c */ /* 0x000fe40003f06270 */
[----:B------:R-:W-:-:S11]  /*0730*/  ISETP.GE.AND P1, PT, R13, RZ, PT ;  /* 0x000000ff0d00720c */ /* 0x000fd60003f26270 */
[----:B------:R-:W-:Y:S02]  /*0740*/  @P0 IMAD.MOV.U32 R9, RZ, RZ, RZ ;  /* 0x000000ffff090224 */ /* 0x000fe400078e00ff */
[----:B------:R-:W-:Y:S01]  /*0750*/  @!P0 FFMA R3, R3, 1.84467440737095516160e+19, RZ ;  /* 0x5f80000003038823 */ /* 0x000fe200000000ff */
[----:B------:R-:W-:Y:S02]  /*0760*/  @!P0 IMAD.MOV.U32 R9, RZ, RZ, -0x40 ;  /* 0xffffffc0ff098424 */ /* 0x000fe400078e00ff */
[----:B------:R-:W-:Y:S02]  /*0770*/  @!P1 FFMA R12, R0, 1.84467440737095516160e+19, RZ ;  /* 0x5f800000000c9823 */ /* 0x000fe400000000ff */
[----:B------:R-:W-:-:S07]  /*0780*/  @!P1 VIADD R9, R9, 0x40 ;  /* 0x0000004009099836 */ /* 0x000fce0000000000 */
.L_x_9:
[----:B------:R-:W-:Y:S01]  /*0790*/  LEA R13, R11, 0xc0800000, 0x17 ;  /* 0xc08000000b0d7811 */ /* 0x000fe200078eb8ff */
[----:B------:R-:W-:Y:S04]  /*07a0*/  BSSY.RECONVERGENT B2, `(.L_x_14) ;  /* 0x0000036000027945 */ /* 0x000fe80003800200 */
[----:B------:R-:W-:Y:S02]  /*07b0*/  IMAD.IADD R13, R12, 0x1, -R13 ;  /* 0x000000010c0d7824 */ /* 0x000fe400078e0a0d */
[----:B------:R-:W-:Y:S02]  /*07c0*/  VIADD R12, R16, 0xffffff81 ;  /* 0xffffff81100c7836 */ /* 0x000fe40000000000 */
[----:B------:R-:W0:Y:S01]  /*07d0*/  MUFU.RCP R14, R13 ;  /* 0x0000000d000e7308 */ /* 0x000e220000001000 */
[----:B------:R-:W-:Y:S01]  /*07e0*/  FADD.FTZ R15, -R13, -RZ ;  /* 0x800000ff0d0f7221 */ /* 0x000fe20000010100 */
[C---:B------:R-:W-:Y:S01]  /*07f0*/  IMAD R0, R12.reuse, -0x800000, R3 ;  /* 0xff8000000c007824 */ /* 0x040fe200078e0203 */
[----:B------:R-:W-:-:S05]  /*0800*/  IADD3 R12, PT, PT, R12, 0x7f, -R11 ;  /* 0x0000007f0c0c7810 */ /* 0x000fca0007ffe80b */
[----:B------:R-:W-:Y:S02]  /*0810*/  IMAD.IADD R12, R12, 0x1, R9 ;  /* 0x000000010c0c7824 */ /* 0x000fe400078e0209 */
[----:B0-----:R-:W-:-:S04]  /*0820*/  FFMA R17, R14, R15, 1 ;  /* 0x3f8000000e117423 */ /* 0x001fc8000000000f */
[----:B------:R-:W-:-:S04]  /*0830*/  FFMA R16, R14, R17, R14 ;  /* 0x000000110e107223 */ /* 0x000fc8000000000e */
[----:B------:R-:W-:-:S04]  /*0840*/  FFMA R3, R0, R16, RZ ;  /* 0x0000001000037223 */ /* 0x000fc800000000ff */
[----:B------:R-:W-:-:S04]  /*0850*/  FFMA R14, R15, R3, R0 ;  /* 0x000000030f0e7223 */ /* 0x000fc80000000000 */
[----:B------:R-:W-:-:S04]  /*0860*/  FFMA R17, R16, R14, R3 ;  /* 0x0000000e10117223 */ /* 0x000fc80000000003 */
[----:B------:R-:W-:-:S04]  /*0870*/  FFMA R14, R15, R17, R0 ;  /* 0x000000110f0e7223 */ /* 0x000fc80000000000 */
[----:B------:R-:W-:-:S05]  /*0880*/  FFMA R0, R16, R14, R17 ;  /* 0x0000000e10007223 */ /* 0x000fca0000000011 */
[----:B------:R-:W-:-:S04]  /*0890*/  SHF.R.U32.HI R3, RZ, 0x17, R0 ;  /* 0x00000017ff037819 */ /* 0x000fc80000011600 */
[----:B------:R-:W-:-:S05]  /*08a0*/  LOP3.LUT R3, R3, 0xff, RZ, 0xc0, !PT ;  /* 0x000000ff03037812 */ /* 0x000fca00078ec0ff */
[----:B------:R-:W-:-:S05]  /*08b0*/  IMAD.IADD R11, R3, 0x1, R12 ;  /* 0x00000001030b7824 */ /* 0x000fca00078e020c */
[----:B------:R-:W-:-:S04]  /*08c0*/  IADD3 R3, PT, PT, R11, -0x1, RZ ;  /* 0xffffffff0b037810 */ /* 0x000fc80007ffe0ff */
[----:B------:R-:W-:-:S13]  /*08d0*/  ISETP.GE.U32.AND P0, PT, R3, 0xfe, PT ;  /* 0x000000fe0300780c */ /* 0x000fda0003f06070 */
[----:B------:R-:W-:Y:S05]  /*08e0*/  @!P0 BRA `(.L_x_15) ;  /* 0x0000000000808947 */ /* 0x000fea0003800000 */
[----:B------:R-:W-:-:S13]  /*08f0*/  ISETP.GT.AND P0, PT, R11, 0xfe, PT ;  /* 0x000000fe0b00780c */ /* 0x000fda0003f04270 */
[----:B------:R-:W-:Y:S05]  /*0900*/  @P0 BRA `(.L_x_16) ;  /* 0x00000000006c0947 */ /* 0x000fea0003800000 */
[----:B------:R-:W-:-:S13]  /*0910*/  ISETP.GE.AND P0, PT, R11, 0x1, PT ;  /* 0x000000010b00780c */ /* 0x000fda0003f06270 */
[----:B------:R-:W-:Y:S05]  /*0920*/  @P0 BRA `(.L_x_17) ;  /* 0x0000000000740947 */ /* 0x000fea0003800000 */
[----:B------:R-:W-:Y:S02]  /*0930*/  ISETP.GE.AND P0, PT, R11, -0x18, PT ;  /* 0xffffffe80b00780c */ /* 0x000fe40003f06270 */
[----:B------:R-:W-:-:S11]  /*0940*/  LOP3.LUT R0, R0, 0x80000000, RZ, 0xc0, !PT ;  /* 0x8000000000007812 */ /* 0x000fd600078ec0ff */
[----:B------:R-:W-:Y:S05]  /*0950*/  @!P0 BRA `(.L_x_17) ;  /* 0x0000000000688947 */ /* 0x000fea0003800000 */
[CCC-:B------:R-:W-:Y:S01]  /*0960*/  FFMA.RZ R3, R16.reuse, R14.reuse, R17.reuse ;  /* 0x0000000e10037223 */ /* 0x1c0fe2000000c011 */
[CCC-:B------:R-:W-:Y:S01]  /*0970*/  FFMA.RM R12, R16.reuse, R14.reuse, R17.reuse ;  /* 0x0000000e100c7223 */ /* 0x1c0fe20000004011 */
[C---:B------:R-:W-:Y:S02]  /*0980*/  ISETP.NE.AND P2, PT, R11.reuse, RZ, PT ;  /* 0x000000ff0b00720c */ /* 0x040fe40003f45270 */
[----:B------:R-:W-:Y:S02]  /*0990*/  ISETP.NE.AND P1, PT, R11, RZ, PT ;  /* 0x000000ff0b00720c */ /* 0x000fe40003f25270 */
[----:B------:R-:W-:Y:S01]  /*09a0*/  LOP3.LUT R9, R3, 0x7fffff, RZ, 0xc0, !PT ;  /* 0x007fffff03097812 */ /* 0x000fe200078ec0ff */
[----:B------:R-:W-:Y:S01]  /*09b0*/  FFMA.RP R3, R16, R14, R17 ;  /* 0x0000000e10037223 */ /* 0x000fe20000008011 */
[----:B------:R-:W-:Y:S02]  /*09c0*/  VIADD R14, R11, 0x20 ;  /* 0x000000200b0e7836 */ /* 0x000fe40000000000 */
[----:B------:R-:W-:Y:S01]  /*09d0*/  LOP3.LUT R9, R9, 0x800000, RZ, 0xfc, !PT ;  /* 0x0080000009097812 */ /* 0x000fe200078efcff */
[----:B------:R-:W-:Y:S01]  /*09e0*/  IMAD.MOV R11, RZ, RZ, -R11 ;  /* 0x000000ffff0b7224 */ /* 0x000fe200078e0a0b */
[----:B------:R-:W-:-:S02]  /*09f0*/  FSETP.NEU.FTZ.AND P0, PT, R3, R12, PT ;  /* 0x0000000c0300720b */ /* 0x000fc40003f1d000 */
[----:B------:R-:W-:Y:S02]  /*0a00*/  SHF.L.U32 R14, R9, R14, RZ ;  /* 0x0000000e090e7219 */ /* 0x000fe400000006ff */
[----:B------:R-:W-:Y:S02]  /*0a10*/  SEL R12, R11, RZ, P2 ;  /* 0x000000ff0b0c7207 */ /* 0x000fe40001000000 */
[----:B------:R-:W-:Y:S02]  /*0a20*/  ISETP.NE.AND P1, PT, R14, RZ, P1 ;  /* 0x000000ff0e00720c */ /* 0x000fe40000f25270 */
[----:B------:R-:W-:Y:S02]  /*0a30*/  SHF.R.U32.HI R12, RZ, R12, R9 ;  /* 0x0000000cff0c7219 */ /* 0x000fe40000011609 */
[----:B------:R-:W-:Y:S02]  /*0a40*/  PLOP3.LUT P0, PT, P0, P1, PT, 0xf8, 0x8f ;  /* 0x00000000008f781c */ /* 0x000fe40000703f70 */
[----:B------:R-:W-:-:S02]  /*0a50*/  SHF.R.U32.HI R14, RZ, 0x1, R12 ;  /* 0x00000001ff0e7819 */ /* 0x000fc4000001160c */
[----:B------:R-:W-:-:S04]  /*0a60*/  SEL R3, RZ, 0x1, !P0 ;  /* 0x00000001ff037807 */ /* 0x000fc80004000000 */
[----:B------:R-:W-:-:S04]  /*0a70*/  LOP3.LUT R3, R3, 0x1, R14, 0xf8, !PT ;  /* 0x0000000103037812 */ /* 0x000fc800078ef80e */
[----:B------:R-:W-:-:S05]  /*0a80*/  LOP3.LUT R3, R3, R12, RZ, 0xc0, !PT ;  /* 0x0000000c03037212 */ /* 0x000fca00078ec0ff */
[----:B------:R-:W-:-:S05]  /*0a90*/  IMAD.IADD R3, R14, 0x1, R3 ;  /* 0x000000010e037824 */ /* 0x000fca00078e0203 */
[----:B------:R-:W-:Y:S01]  /*0aa0*/  LOP3.LUT R0, R3, R0, RZ, 0xfc, !PT ;  /* 0x0000000003007212 */ /* 0x000fe200078efcff */
[----:B------:R-:W-:Y:S06]  /*0ab0*/  BRA `(.L_x_17) ;  /* 0x0000000000107947 */ /* 0x000fec0003800000 */
.L_x_16:
[----:B------:R-:W-:-:S04]  /*0ac0*/  LOP3.LUT R0, R0, 0x80000000, RZ, 0xc0, !PT ;  /* 0x8000000000007812 */ /* 0x000fc800078ec0ff */
[----:B------:R-:W-:Y:S01]  /*0ad0*/  LOP3.LUT R0, R0, 0x7f800000, RZ, 0xfc, !PT ;  /* 0x7f80000000007812 */ /* 0x000fe200078efcff */
[----:B------:R-:W-:Y:S06]  /*0ae0*/  BRA `(.L_x_17) ;  /* 0x0000000000047947 */ /* 0x000fec0003800000 */
.L_x_15:
[----:B------:R-:W-:-:S07]  /*0af0*/  IMAD R0, R12, 0x800000, R0 ;  /* 0x008000000c007824 */ /* 0x000fce00078e0200 */
.L_x_17:
[----:B------:R-:W-:Y:S05]  /*0b00*/  BSYNC.RECONVERGENT B2 ;  /* 0x0000000000027941 */ /* 0x000fea0003800200 */
.L_x_14:
[----:B------:R-:W-:Y:S05]  /*0b10*/  BRA `(.L_x_18) ;  /* 0x0000000000207947 */ /* 0x000fea0003800000 */
.L_x_13:
[----:B------:R-:W-:-:S04]  /*0b20*/  LOP3.LUT R0, R12, 0x80000000, R3, 0x48, !PT ;  /* 0x800000000c007812 */ /* 0x000fc800078e4803 */
[----:B------:R-:W-:Y:S01]  /*0b30*/  LOP3.LUT R0, R0, 0x7f800000, RZ, 0xfc, !PT ;  /* 0x7f80000000007812 */ /* 0x000fe200078efcff */
[----:B------:R-:W-:Y:S06]  /*0b40*/  BRA `(.L_x_18) ;  /* 0x0000000000147947 */ /* 0x000fec0003800000 */
.L_x_12:
[----:B------:R-:W-:Y:S01]  /*0b50*/  LOP3.LUT R0, R12, 0x80000000, R3, 0x48, !PT ;  /* 0x800000000c007812 */ /* 0x000fe200078e4803 */
[----:B------:R-:W-:Y:S06]  /*0b60*/  BRA `(.L_x_18) ;  /* 0x00000000000c7947 */ /* 0x000fec0003800000 */
.L_x_11:
[----:B------:R-:W0:Y:S01]  /*0b70*/  MUFU.RSQ R0, -QNAN ;  /* 0xffc0000000007908 */ /* 0x000e220000001400 */
[----:B------:R-:W-:Y:S05]  /*0b80*/  BRA `(.L_x_18) ;  /* 0x0000000000047947 */ /* 0x000fea0003800000 */
.L_x_10:
[----:B------:R-:W-:-:S07]  /*0b90*/  FADD.FTZ R0, R3, R0 ;  /* 0x0000000003007221 */ /* 0x000fce0000010000 */
.L_x_18:
[----:B------:R-:W-:Y:S05]  /*0ba0*/  BSYNC.RECONVERGENT B1 ;  /* 0x0000000000017941 */ /* 0x000fea0003800200 */
.L_x_8:
[----:B------:R-:W-:-:S04]  /*0bb0*/  IMAD.MOV.U32 R11, RZ, RZ, 0x0 ;  /* 0x00000000ff0b7424 */ /* 0x000fc800078e00ff */
[----:B0-----:R-:W-:Y:S05]  /*0bc0*/  RET.REL.NODEC R10 `(_Z21resizeAndCenterKernelP6uchar3Pfiiiff) ;  /* 0xfffffff40a0c7950 */ /* 0x001fea0003c3ffff */
.L_x_19:
        /* <DEDUP_REMOVED lines=11> */
.L_x_20:


//--------------------- .nv.shared.reserved.0     --------------------------
	.section	.nv.shared.reserved.0,"aw",@nobits
	.weak		__nv_reservedSMEM_offset_0_alias
	.size		__nv_reservedSMEM_offset_0_alias, 0, 64
	.other		__nv_reservedSMEM_offset_0_alias,@"STO_CUDA_RESERVED_SHARED STV_DEFAULT"
__nv_reservedSMEM_offset_0_alias:
	.zero		0
	.zero		64


//--------------------- .nv.constant0._Z19getROIOfImageKernelP6uchar3S0_iiii --------------------------
	.section	.nv.constant0._Z19getROIOfImageKernelP6uchar3S0_iiii,"a",@progbits
	.sectionflags	@""
	.align	4
.nv.constant0._Z19getROIOfImageKernelP6uchar3S0_iiii:
	.zero		928


//--------------------- .nv.constant0._Z21drawBoundingBoxKernelP6uchar3iiiiiiS_ --------------------------
	.section	.nv.constant0._Z21drawBoundingBoxKernelP6uchar3iiiiiiS_,"a",@progbits
	.sectionflags	@""
	.align	4
.nv.constant0._Z21drawBoundingBoxKernelP6uchar3iiiiiiS_:
	.zero		931


//--------------------- .nv.constant0._Z21resizeAndCenterKernelP6uchar3Pfiiiff --------------------------
	.section	.nv.constant0._Z21resizeAndCenterKernelP6uchar3Pfiiiff,"a",@progbits
	.sectionflags	@""
	.align	4
.nv.constant0._Z21resizeAndCenterKernelP6uchar3Pfiiiff:
	.zero		932


//--------------------- SYMBOLS --------------------------

	.type		.nv.reservedSmem.offset0,@object
	.size		.nv.reservedSmem.offset0,0x4
